//
// Generated by NVIDIA NVVM Compiler
//
// Compiler Build ID: CL-36424714
// Cuda compilation tools, release 13.0, V13.0.88
// Based on NVVM 20.0.0
//

.version 9.0
.target sm_100
.address_size 64

	// .globl	_Z8caculatePh

.visible .entry _Z8caculatePh(
	.param .u64 .ptr .align 1 _Z8caculatePh_param_0
)
{
	.reg .pred 	%p<2>;
	.reg .b16 	%rs<3>;
	.reg .b32 	%r<5>;
	.reg .b64 	%rd<5>;

	ld.param.u64 	%rd1, [_Z8caculatePh_param_0];
	mov.u32 	%r2, %ctaid.x;
	mov.u32 	%r3, %ntid.x;
	mov.u32 	%r4, %tid.x;
	mad.lo.s32 	%r1, %r2, %r3, %r4;
	setp.gt.u32 	%p1, %r1, 2047;
	@%p1 bra 	$L__BB0_2;
	cvta.to.global.u64 	%rd2, %rd1;
	cvt.u64.u32 	%rd3, %r1;
	add.s64 	%rd4, %rd2, %rd3;
	ld.global.u8 	%rs1, [%rd4];
	shl.b16 	%rs2, %rs1, 1;
	st.global.u8 	[%rd4], %rs2;
$L__BB0_2:
	ret;

}


// ===== COMPILED SASS (sm_100) =====

	.target	sm_100

	.elftype	@"ET_EXEC"


//--------------------- .note.nv.tkinfo           --------------------------
	.section	.note.nv.tkinfo,"",@"SHT_NOTE"
	.sectionflags	@"SHF_NOTE_NV_TKINFO"
	.tkinfo
        /*0018*/ 	.word	0x00000002
        /*0030*/ 	.string	""
        /*0030*/ 	.string	"ptxas"
        /*0030*/ 	.string	"Cuda compilation tools, release 13.0, V13.0.88"
        /*0030*/ 	.string	"Build cuda_13.0.r13.0/compiler.36424714_0"
        /*0030*/ 	.string	"-arch sm_100 -m 64 "



//--------------------- .note.nv.cuinfo           --------------------------
	.section	.note.nv.cuinfo,"",@"SHT_NOTE"
	.sectionflags	@"SHF_NOTE_NV_CUINFO"
        /*0018*/ 	.short	0x0002
        /*001a*/ 	.short	0x0064
        /*001c*/ 	.short	0x0082
	.zero		2


//--------------------- .nv.info                  --------------------------
	.section	.nv.info,"",@"SHT_CUDA_INFO"
	.align	4


	//----- nvinfo : EIATTR_REGCOUNT
	.align		4
        /*0000*/ 	.byte	0x04, 0x2f
        /*0002*/ 	.short	(.L_1 - .L_0)
	.align		4
.L_0:
        /*0004*/ 	.word	index@(_Z8caculatePh)
        /*0008*/ 	.word	0x00000008


	//----- nvinfo : EIATTR_FRAME_SIZE
	.align		4
.L_1:
        /*000c*/ 	.byte	0x04, 0x11
        /*000e*/ 	.short	(.L_3 - .L_2)
	.align		4
.L_2:
        /*0010*/ 	.word	index@(_Z8caculatePh)
        /*0014*/ 	.word	0x00000000


	//----- nvinfo : EIATTR_MIN_STACK_SIZE
	.align		4
.L_3:
        /*0018*/ 	.byte	0x04, 0x12
        /*001a*/ 	.short	(.L_5 - .L_4)
	.align		4
.L_4:
        /*001c*/ 	.word	index@(_Z8caculatePh)
        /*0020*/ 	.word	0x00000000
.L_5:


//--------------------- .nv.compat                --------------------------
	.section	.nv.compat,"",@"SHT_CUDA_COMPAT_INFO"
	.align	4
        /*0000*/ 	.byte	0x02, 0x09, 0x00, 0x00, 0x02, 0x02, 0x01, 0x00, 0x02, 0x05, 0x05, 0x00, 0x03, 0x07, 0x01, 0x01
        /*0010*/ 	.byte	0x02, 0x03, 0x00, 0x00, 0x02, 0x06, 0x01, 0x00, 0x04, 0x0b, 0x08, 0x00, 0x09, 0x00, 0x00, 0x00
        /*0020*/ 	.byte	0x00, 0x00, 0x00, 0x00


//--------------------- .nv.info._Z8caculatePh    --------------------------
	.section	.nv.info._Z8caculatePh,"",@"SHT_CUDA_INFO"
	.sectionflags	@""
	.align	4


	//----- nvinfo : EIATTR_CUDA_API_VERSION
	.align		4
        /*0000*/ 	.byte	0x04, 0x37
        /*0002*/ 	.short	(.L_7 - .L_6)
.L_6:
        /*0004*/ 	.word	0x00000082


	//----- nvinfo : EIATTR_KPARAM_INFO
	.align		4
.L_7:
        /*0008*/ 	.byte	0x04, 0x17
        /*000a*/ 	.short	(.L_9 - .L_8)
.L_8:
        /*000c*/ 	.word	0x00000000
        /*0010*/ 	.short	0x0000
        /*0012*/ 	.short	0x0000
        /*0014*/ 	.byte	0x00, 0xf5, 0x21, 0x00


	//----- nvinfo : EIATTR_SPARSE_MMA_MASK
	.align		4
.L_9:
        /*0018*/ 	.byte	0x03, 0x50
        /*001a*/ 	.short	0x0000


	//----- nvinfo : EIATTR_MAXREG_COUNT
	.align		4
        /*001c*/ 	.byte	0x03, 0x1b
        /*001e*/ 	.short	0x00ff


	//----- nvinfo : EIATTR_MERCURY_ISA_VERSION
	.align		4
        /*0020*/ 	.byte	0x03, 0x5f
        /*0022*/ 	.short	0x0101


	//----- nvinfo : EIATTR_VRC_CTA_INIT_COUNT
	.align		4
        /*0024*/ 	.byte	0x02, 0x4a
	.zero		1
	.zero		1


	//----- nvinfo : EIATTR_EXIT_INSTR_OFFSETS
	.align		4
        /*0028*/ 	.byte	0x04, 0x1c
        /*002a*/ 	.short	(.L_11 - .L_10)


	//   ....[0]....
.L_10:
        /*002c*/ 	.word	0x00000060


	//   ....[1]....
        /*0030*/ 	.word	0x000000e0


	//----- nvinfo : EIATTR_CBANK_PARAM_SIZE
	.align		4
.L_11:
        /*0034*/ 	.byte	0x03, 0x19
        /*0036*/ 	.short	0x0008


	//----- nvinfo : EIATTR_PARAM_CBANK
	.align		4
        /*0038*/ 	.byte	0x04, 0x0a
        /*003a*/ 	.short	(.L_13 - .L_12)
	.align		4
.L_12:
        /*003c*/ 	.word	index@(.nv.constant0._Z8caculatePh)
        /*0040*/ 	.short	0x0380
        /*0042*/ 	.short	0x0008


	//----- nvinfo : EIATTR_SW_WAR
	.align		4
.L_13:
        /*0044*/ 	.byte	0x04, 0x36
        /*0046*/ 	.short	(.L_15 - .L_14)
.L_14:
        /*0048*/ 	.word	0x00000008
.L_15:


//--------------------- .nv.callgraph             --------------------------
	.section	.nv.callgraph,"",@"SHT_CUDA_CALLGRAPH"
	.align	4
	.sectionentsize	8
	.align		4
        /*0000*/ 	.word	0x00000000
	.align		4
        /*0004*/ 	.word	0xffffffff
	.align		4
        /*0008*/ 	.word	0x00000000
	.align		4
        /*000c*/ 	.word	0xfffffffe
	.align		4
        /*0010*/ 	.word	0x00000000
	.align		4
        /*0014*/ 	.word	0xfffffffd
	.align		4
        /*0018*/ 	.word	0x00000000
	.align		4
        /*001c*/ 	.word	0xfffffffc


//--------------------- .text._Z8caculatePh       --------------------------
	.section	.text._Z8caculatePh,"ax",@progbits
	.align	128
        .global         _Z8caculatePh
        .type           _Z8caculatePh,@function
        .size           _Z8caculatePh,(.L_x_1 - _Z8caculatePh)
        .other          _Z8caculatePh,@"STO_CUDA_ENTRY STV_DEFAULT"
_Z8caculatePh:
.text._Z8caculatePh:
[----:B------:R-:W-:Y:S01]  /*0000*/  LDC R1, c[0x0][0x37c] ;  /* 0x0000df00ff017b82 */ /* 0x000fe20000000800 */
[----:B------:R-:W0:Y:S07]  /*0010*/  S2R R3, SR_TID.X ;  /* 0x0000000000037919 */ /* 0x000e2e0000002100 */
[----:B------:R-:W0:Y:S08]  /*0020*/  S2UR UR4, SR_CTAID.X ;  /* 0x00000000000479c3 */ /* 0x000e300000002500 */
[----:B------:R-:W0:Y:S02]  /*0030*/  LDC R2, c[0x0][0x360] ;  /* 0x0000d800ff027b82 */ /* 0x000e240000000800 */
[----:B0-----:R-:W-:-:S05]  /*0040*/  IMAD R2, R2, UR4, R3 ;  /* 0x0000000402027c24 */ /* 0x001fca000f8e0203 */
[----:B------:R-:W-:-:S13]  /*0050*/  ISETP.GT.U32.AND P0, PT, R2, 0x7ff, PT ;  /* 0x000007ff0200780c */ /* 0x000fda0003f04070 */
[----:B------:R-:W-:Y:S05]  /*0060*/  @P0 EXIT ;  /* 0x000000000000094d */ /* 0x000fea0003800000 */
[----:B------:R-:W0:Y:S01]  /*0070*/  LDCU.64 UR6, c[0x0][0x380] ;  /* 0x00007000ff0677ac */ /* 0x000e220008000a00 */
[----:B------:R-:W1:Y:S01]  /*0080*/  LDCU.64 UR4, c[0x0][0x358] ;  /* 0x00006b00ff0477ac */ /* 0x000e620008000a00 */
[----:B0-----:R-:W-:-:S05]  /*0090*/  IADD3 R2, P0, PT, R2, UR6, RZ ;  /* 0x0000000602027c10 */ /* 0x001fca000ff1e0ff */
[----:B------:R-:W-:-:S05]  /*00a0*/  IMAD.X R3, RZ, RZ, UR7, P0 ;  /* 0x00000007ff037e24 */ /* 0x000fca00080e06ff */
[----:B-1----:R-:W2:Y:S02]  /*00b0*/  LDG.E.U8 R0, desc[UR4][R2.64] ;  /* 0x0000000402007981 */ /* 0x002ea4000c1e1100 */
[----:B--2---:R-:W-:-:S05]  /*00c0*/  SHF.L.U32 R5, R0, 0x1, RZ ;  /* 0x0000000100057819 */ /* 0x004fca00000006ff */
[----:B------:R-:W-:Y:S01]  /*00d0*/  STG.E.U8 desc[UR4][R2.64], R5 ;  /* 0x0000000502007986 */ /* 0x000fe2000c101104 */
[----:B------:R-:W-:Y:S05]  /*00e0*/  EXIT ;  /* 0x000000000000794d */ /* 0x000fea0003800000 */
.L_x_0:
[----:B------:R-:W-:-:S00]  /*00f0*/  BRA `(.L_x_0) ;  /* 0xfffffffc00fc7947 */ /* 0x000fc0000383ffff */
[----:B------:R-:W-:-:S00]  /*0100*/  NOP ;  /* 0x0000000000007918 */ /* 0x000fc00000000000 */
[----:B------:R-:W-:-:S00]  /*0110*/  NOP ;  /* 0x0000000000007918 */ /* 0x000fc00000000000 */
[----:B------:R-:W-:-:S00]  /*0120*/  NOP ;  /* 0x0000000000007918 */ /* 0x000fc00000000000 */
[----:B------:R-:W-:-:S00]  /*0130*/  NOP ;  /* 0x0000000000007918 */ /* 0x000fc00000000000 */
[----:B------:R-:W-:-:S00]  /*0140*/  NOP ;  /* 0x0000000000007918 */ /* 0x000fc00000000000 */
[----:B------:R-:W-:-:S00]  /*0150*/  NOP ;  /* 0x0000000000007918 */ /* 0x000fc00000000000 */
[----:B------:R-:W-:-:S00]  /*0160*/  NOP ;  /* 0x0000000000007918 */ /* 0x000fc00000000000 */
[----:B------:R-:W-:-:S00]  /*0170*/  NOP ;  /* 0x0000000000007918 */ /* 0x000fc00000000000 */
.L_x_1:


//--------------------- .nv.shared.reserved.0     --------------------------
	.section	.nv.shared.reserved.0,"aw",@nobits
	.weak		__nv_reservedSMEM_offset_0_alias
	.size		__nv_reservedSMEM_offset_0_alias, 0, 64
	.other		__nv_reservedSMEM_offset_0_alias,@"STO_CUDA_RESERVED_SHARED STV_DEFAULT"
__nv_reservedSMEM_offset_0_alias:
	.zero		0
	.zero		64


//--------------------- .nv.constant0._Z8caculatePh --------------------------
	.section	.nv.constant0._Z8caculatePh,"a",@progbits
	.sectionflags	@""
	.align	4
.nv.constant0._Z8caculatePh:
	.zero		904


//--------------------- SYMBOLS --------------------------

	.type		.nv.reservedSmem.offset0,@object
	.size		.nv.reservedSmem.offset0,0x4
